.version 5.0
.target sm_60
.entry bench(.param .u64 I){
    .reg .b64   ptr;
    .reg .b32   r32i<1>;
    ld.param.u64 ptr, [I];
    cvta.to.global.u64  ptr, ptr;
    ldu.global.b32 r32i0, [ptr+0];
    st.global.wt.s32 [ptr], r32i0;
}


// ===== COMPILED SASS (sm_100) =====

	.target	sm_100

	.elftype	@"ET_EXEC"


//--------------------- .note.nv.tkinfo           --------------------------
	.section	.note.nv.tkinfo,"",@"SHT_NOTE"
	.sectionflags	@"SHF_NOTE_NV_TKINFO"
	.tkinfo
        /*0018*/ 	.word	0x00000002
        /*0030*/ 	.string	""
        /*0030*/ 	.string	"ptxas"
        /*0030*/ 	.string	"Cuda compilation tools, release 13.0, V13.0.88"
        /*0030*/ 	.string	"Build cuda_13.0.r13.0/compiler.36424714_0"
        /*0030*/ 	.string	"-arch sm_100 "



//--------------------- .note.nv.cuinfo           --------------------------
	.section	.note.nv.cuinfo,"",@"SHT_NOTE"
	.sectionflags	@"SHF_NOTE_NV_CUINFO"
        /*0018*/ 	.short	0x0002
        /*001a*/ 	.short	0x003c
        /*001c*/ 	.short	0x0082
	.zero		2


//--------------------- .nv.info                  --------------------------
	.section	.nv.info,"",@"SHT_CUDA_INFO"
	.align	4


	//----- nvinfo : EIATTR_REGCOUNT
	.align		4
        /*0000*/ 	.byte	0x04, 0x2f
        /*0002*/ 	.short	(.L_1 - .L_0)
	.align		4
.L_0:
        /*0004*/ 	.word	index@(bench)
        /*0008*/ 	.word	0x00000008


	//----- nvinfo : EIATTR_FRAME_SIZE
	.align		4
.L_1:
        /*000c*/ 	.byte	0x04, 0x11
        /*000e*/ 	.short	(.L_3 - .L_2)
	.align		4
.L_2:
        /*0010*/ 	.word	index@(bench)
        /*0014*/ 	.word	0x00000000


	//----- nvinfo : EIATTR_MIN_STACK_SIZE
	.align		4
.L_3:
        /*0018*/ 	.byte	0x04, 0x12
        /*001a*/ 	.short	(.L_5 - .L_4)
	.align		4
.L_4:
        /*001c*/ 	.word	index@(bench)
        /*0020*/ 	.word	0x00000000
.L_5:


//--------------------- .nv.compat                --------------------------
	.section	.nv.compat,"",@"SHT_CUDA_COMPAT_INFO"
	.align	4
        /*0000*/ 	.byte	0x02, 0x09, 0x00, 0x00, 0x02, 0x02, 0x01, 0x00, 0x02, 0x05, 0x05, 0x00, 0x03, 0x07, 0x01, 0x01
        /*0010*/ 	.byte	0x02, 0x03, 0x00, 0x00, 0x02, 0x06, 0x01, 0x00, 0x04, 0x0b, 0x08, 0x00, 0x09, 0x00, 0x00, 0x00
        /*0020*/ 	.byte	0x00, 0x00, 0x00, 0x00


//--------------------- .nv.info.bench            --------------------------
	.section	.nv.info.bench,"",@"SHT_CUDA_INFO"
	.sectionflags	@""
	.align	4


	//----- nvinfo : EIATTR_CUDA_API_VERSION
	.align		4
        /*0000*/ 	.byte	0x04, 0x37
        /*0002*/ 	.short	(.L_7 - .L_6)
.L_6:
        /*0004*/ 	.word	0x00000082


	//----- nvinfo : EIATTR_KPARAM_INFO
	.align		4
.L_7:
        /*0008*/ 	.byte	0x04, 0x17
        /*000a*/ 	.short	(.L_9 - .L_8)
.L_8:
        /*000c*/ 	.word	0x00000000
        /*0010*/ 	.short	0x0000
        /*0012*/ 	.short	0x0000
        /*0014*/ 	.byte	0x00, 0xf0, 0x21, 0x00


	//----- nvinfo : EIATTR_SPARSE_MMA_MASK
	.align		4
.L_9:
        /*0018*/ 	.byte	0x03, 0x50
        /*001a*/ 	.short	0x0000


	//----- nvinfo : EIATTR_MAXREG_COUNT
	.align		4
        /*001c*/ 	.byte	0x03, 0x1b
        /*001e*/ 	.short	0x00ff


	//----- nvinfo : EIATTR_MERCURY_ISA_VERSION
	.align		4
        /*0020*/ 	.byte	0x03, 0x5f
        /*0022*/ 	.short	0x0101


	//----- nvinfo : EIATTR_VRC_CTA_INIT_COUNT
	.align		4
        /*0024*/ 	.byte	0x02, 0x4a
	.zero		1
	.zero		1


	//----- nvinfo : EIATTR_EXIT_INSTR_OFFSETS
	.align		4
        /*0028*/ 	.byte	0x04, 0x1c
        /*002a*/ 	.short	(.L_11 - .L_10)


	//   ....[0]....
.L_10:
        /*002c*/ 	.word	0x00000050


	//----- nvinfo : EIATTR_CBANK_PARAM_SIZE
	.align		4
.L_11:
        /*0030*/ 	.byte	0x03, 0x19
        /*0032*/ 	.short	0x0008


	//----- nvinfo : EIATTR_PARAM_CBANK
	.align		4
        /*0034*/ 	.byte	0x04, 0x0a
        /*0036*/ 	.short	(.L_13 - .L_12)
	.align		4
.L_12:
        /*0038*/ 	.word	index@(.nv.constant0.bench)
        /*003c*/ 	.short	0x0380
        /*003e*/ 	.short	0x0008


	//----- nvinfo : EIATTR_SW_WAR
	.align		4
.L_13:
        /*0040*/ 	.byte	0x04, 0x36
        /*0042*/ 	.short	(.L_15 - .L_14)
.L_14:
        /*0044*/ 	.word	0x00000008
.L_15:


//--------------------- .nv.callgraph             --------------------------
	.section	.nv.callgraph,"",@"SHT_CUDA_CALLGRAPH"
	.align	4
	.sectionentsize	8
	.align		4
        /*0000*/ 	.word	0x00000000
	.align		4
        /*0004*/ 	.word	0xffffffff
	.align		4
        /*0008*/ 	.word	0x00000000
	.align		4
        /*000c*/ 	.word	0xfffffffe
	.align		4
        /*0010*/ 	.word	0x00000000
	.align		4
        /*0014*/ 	.word	0xfffffffd
	.align		4
        /*0018*/ 	.word	0x00000000
	.align		4
        /*001c*/ 	.word	0xfffffffc


//--------------------- .text.bench               --------------------------
	.section	.text.bench,"ax",@progbits
	.align	128
.text.bench:
        .type           bench,@function
        .size           bench,(.L_x_1 - bench)
        .other          bench,@"STO_CUDA_ENTRY STV_DEFAULT"
bench:
[----:B------:R-:W-:Y:S08]  /*0000*/  LDC R1, c[0x0][0x37c] ;  /* 0x0000df00ff017b82 */ /* 0x000ff00000000800 */
[----:B------:R-:W0:Y:S01]  /*0010*/  LDC.64 R2, c[0x0][0x380] ;  /* 0x0000e000ff027b82 */ /* 0x000e220000000a00 */
[----:B------:R-:W0:Y:S02]  /*0020*/  LDCU.64 UR4, c[0x0][0x358] ;  /* 0x00006b00ff0477ac */ /* 0x000e240008000a00 */
[----:B0-----:R-:W2:Y:S04]  /*0030*/  LDG.E R5, desc[UR4][R2.64] ;  /* 0x0000000402057981 */ /* 0x001ea8000c1e1900 */
[----:B--2---:R-:W-:Y:S01]  /*0040*/  STG.E.STRONG.SYS desc[UR4][R2.64], R5 ;  /* 0x0000000502007986 */ /* 0x004fe2000c115904 */
[----:B------:R-:W-:Y:S05]  /*0050*/  EXIT ;  /* 0x000000000000794d */ /* 0x000fea0003800000 */
.L_x_0:
[----:B------:R-:W-:-:S00]  /*0060*/  BRA `(.L_x_0) ;  /* 0xfffffffc00fc7947 */ /* 0x000fc0000383ffff */
[----:B------:R-:W-:-:S00]  /*0070*/  NOP ;  /* 0x0000000000007918 */ /* 0x000fc00000000000 */
        /* <DEDUP_REMOVED lines=8> */
.L_x_1:


//--------------------- .nv.shared.reserved.0     --------------------------
	.section	.nv.shared.reserved.0,"aw",@nobits
	.weak		__nv_reservedSMEM_offset_0_alias
	.size		__nv_reservedSMEM_offset_0_alias, 0, 64
	.other		__nv_reservedSMEM_offset_0_alias,@"STO_CUDA_RESERVED_SHARED STV_DEFAULT"
__nv_reservedSMEM_offset_0_alias:
	.zero		0
	.zero		64


//--------------------- .nv.constant0.bench       --------------------------
	.section	.nv.constant0.bench,"a",@progbits
	.sectionflags	@""
	.align	4
.nv.constant0.bench:
	.zero		904


//--------------------- SYMBOLS --------------------------

	.type		.nv.reservedSmem.offset0,@object
	.size		.nv.reservedSmem.offset0,0x4
